//
// Generated by NVIDIA NVVM Compiler
//
// Compiler Build ID: CL-36424714
// Cuda compilation tools, release 13.0, V13.0.88
// Based on NVVM 20.0.0
//

.version 9.0
.target sm_100
.address_size 64

	// .globl	_Z8xyKernelPKfS0_iPf

.visible .entry _Z8xyKernelPKfS0_iPf(
	.param .u64 .ptr .align 1 _Z8xyKernelPKfS0_iPf_param_0,
	.param .u64 .ptr .align 1 _Z8xyKernelPKfS0_iPf_param_1,
	.param .u32 _Z8xyKernelPKfS0_iPf_param_2,
	.param .u64 .ptr .align 1 _Z8xyKernelPKfS0_iPf_param_3
)
{
	.reg .pred 	%p<2>;
	.reg .b32 	%r<6>;
	.reg .b32 	%f<4>;
	.reg .b64 	%rd<11>;

	ld.param.u64 	%rd1, [_Z8xyKernelPKfS0_iPf_param_0];
	ld.param.u64 	%rd2, [_Z8xyKernelPKfS0_iPf_param_1];
	ld.param.u32 	%r2, [_Z8xyKernelPKfS0_iPf_param_2];
	ld.param.u64 	%rd3, [_Z8xyKernelPKfS0_iPf_param_3];
	mov.u32 	%r3, %ntid.x;
	mov.u32 	%r4, %ctaid.x;
	mov.u32 	%r5, %tid.x;
	mad.lo.s32 	%r1, %r3, %r4, %r5;
	setp.ge.s32 	%p1, %r1, %r2;
	@%p1 bra 	$L__BB0_2;
	cvta.to.global.u64 	%rd4, %rd1;
	cvta.to.global.u64 	%rd5, %rd2;
	cvta.to.global.u64 	%rd6, %rd3;
	mul.wide.s32 	%rd7, %r1, 4;
	add.s64 	%rd8, %rd4, %rd7;
	ld.global.f32 	%f1, [%rd8];
	add.s64 	%rd9, %rd5, %rd7;
	ld.global.f32 	%f2, [%rd9];
	mul.f32 	%f3, %f1, %f2;
	add.s64 	%rd10, %rd6, %rd7;
	st.global.f32 	[%rd10], %f3;
$L__BB0_2:
	ret;

}


// ===== COMPILED SASS (sm_100) =====

	.target	sm_100

	.elftype	@"ET_EXEC"


//--------------------- .note.nv.tkinfo           --------------------------
	.section	.note.nv.tkinfo,"",@"SHT_NOTE"
	.sectionflags	@"SHF_NOTE_NV_TKINFO"
	.tkinfo
        /*0018*/ 	.word	0x00000002
        /*0030*/ 	.string	""
        /*0030*/ 	.string	"ptxas"
        /*0030*/ 	.string	"Cuda compilation tools, release 13.0, V13.0.88"
        /*0030*/ 	.string	"Build cuda_13.0.r13.0/compiler.36424714_0"
        /*0030*/ 	.string	"-arch sm_100 -m 64 "



//--------------------- .note.nv.cuinfo           --------------------------
	.section	.note.nv.cuinfo,"",@"SHT_NOTE"
	.sectionflags	@"SHF_NOTE_NV_CUINFO"
        /*0018*/ 	.short	0x0002
        /*001a*/ 	.short	0x0064
        /*001c*/ 	.short	0x0082
	.zero		2


//--------------------- .nv.info                  --------------------------
	.section	.nv.info,"",@"SHT_CUDA_INFO"
	.align	4


	//----- nvinfo : EIATTR_REGCOUNT
	.align		4
        /*0000*/ 	.byte	0x04, 0x2f
        /*0002*/ 	.short	(.L_1 - .L_0)
	.align		4
.L_0:
        /*0004*/ 	.word	index@(_Z8xyKernelPKfS0_iPf)
        /*0008*/ 	.word	0x0000000c


	//----- nvinfo : EIATTR_FRAME_SIZE
	.align		4
.L_1:
        /*000c*/ 	.byte	0x04, 0x11
        /*000e*/ 	.short	(.L_3 - .L_2)
	.align		4
.L_2:
        /*0010*/ 	.word	index@(_Z8xyKernelPKfS0_iPf)
        /*0014*/ 	.word	0x00000000


	//----- nvinfo : EIATTR_MIN_STACK_SIZE
	.align		4
.L_3:
        /*0018*/ 	.byte	0x04, 0x12
        /*001a*/ 	.short	(.L_5 - .L_4)
	.align		4
.L_4:
        /*001c*/ 	.word	index@(_Z8xyKernelPKfS0_iPf)
        /*0020*/ 	.word	0x00000000
.L_5:


//--------------------- .nv.compat                --------------------------
	.section	.nv.compat,"",@"SHT_CUDA_COMPAT_INFO"
	.align	4
        /*0000*/ 	.byte	0x02, 0x09, 0x00, 0x00, 0x02, 0x02, 0x01, 0x00, 0x02, 0x05, 0x05, 0x00, 0x03, 0x07, 0x01, 0x01
        /*0010*/ 	.byte	0x02, 0x03, 0x00, 0x00, 0x02, 0x06, 0x01, 0x00, 0x04, 0x0b, 0x08, 0x00, 0x09, 0x00, 0x00, 0x00
        /*0020*/ 	.byte	0x00, 0x00, 0x00, 0x00


//--------------------- .nv.info._Z8xyKernelPKfS0_iPf --------------------------
	.section	.nv.info._Z8xyKernelPKfS0_iPf,"",@"SHT_CUDA_INFO"
	.sectionflags	@""
	.align	4


	//----- nvinfo : EIATTR_CUDA_API_VERSION
	.align		4
        /*0000*/ 	.byte	0x04, 0x37
        /*0002*/ 	.short	(.L_7 - .L_6)
.L_6:
        /*0004*/ 	.word	0x00000082


	//----- nvinfo : EIATTR_KPARAM_INFO
	.align		4
.L_7:
        /*0008*/ 	.byte	0x04, 0x17
        /*000a*/ 	.short	(.L_9 - .L_8)
.L_8:
        /*000c*/ 	.word	0x00000000
        /*0010*/ 	.short	0x0003
        /*0012*/ 	.short	0x0018
        /*0014*/ 	.byte	0x00, 0xf5, 0x21, 0x00


	//----- nvinfo : EIATTR_KPARAM_INFO
	.align		4
.L_9:
        /*0018*/ 	.byte	0x04, 0x17
        /*001a*/ 	.short	(.L_11 - .L_10)
.L_10:
        /*001c*/ 	.word	0x00000000
        /*0020*/ 	.short	0x0002
        /*0022*/ 	.short	0x0010
        /*0024*/ 	.byte	0x00, 0xf0, 0x11, 0x00


	//----- nvinfo : EIATTR_KPARAM_INFO
	.align		4
.L_11:
        /*0028*/ 	.byte	0x04, 0x17
        /*002a*/ 	.short	(.L_13 - .L_12)
.L_12:
        /*002c*/ 	.word	0x00000000
        /*0030*/ 	.short	0x0001
        /*0032*/ 	.short	0x0008
        /*0034*/ 	.byte	0x00, 0xf5, 0x21, 0x00


	//----- nvinfo : EIATTR_KPARAM_INFO
	.align		4
.L_13:
        /*0038*/ 	.byte	0x04, 0x17
        /*003a*/ 	.short	(.L_15 - .L_14)
.L_14:
        /*003c*/ 	.word	0x00000000
        /*0040*/ 	.short	0x0000
        /*0042*/ 	.short	0x0000
        /*0044*/ 	.byte	0x00, 0xf5, 0x21, 0x00


	//----- nvinfo : EIATTR_SPARSE_MMA_MASK
	.align		4
.L_15:
        /*0048*/ 	.byte	0x03, 0x50
        /*004a*/ 	.short	0x0000


	//----- nvinfo : EIATTR_MAXREG_COUNT
	.align		4
        /*004c*/ 	.byte	0x03, 0x1b
        /*004e*/ 	.short	0x00ff


	//----- nvinfo : EIATTR_MERCURY_ISA_VERSION
	.align		4
        /*0050*/ 	.byte	0x03, 0x5f
        /*0052*/ 	.short	0x0101


	//----- nvinfo : EIATTR_VRC_CTA_INIT_COUNT
	.align		4
        /*0054*/ 	.byte	0x02, 0x4a
	.zero		1
	.zero		1


	//----- nvinfo : EIATTR_EXIT_INSTR_OFFSETS
	.align		4
        /*0058*/ 	.byte	0x04, 0x1c
        /*005a*/ 	.short	(.L_17 - .L_16)


	//   ....[0]....
.L_16:
        /*005c*/ 	.word	0x00000070


	//   ....[1]....
        /*0060*/ 	.word	0x00000130


	//----- nvinfo : EIATTR_CBANK_PARAM_SIZE
	.align		4
.L_17:
        /*0064*/ 	.byte	0x03, 0x19
        /*0066*/ 	.short	0x0020


	//----- nvinfo : EIATTR_PARAM_CBANK
	.align		4
        /*0068*/ 	.byte	0x04, 0x0a
        /*006a*/ 	.short	(.L_19 - .L_18)
	.align		4
.L_18:
        /*006c*/ 	.word	index@(.nv.constant0._Z8xyKernelPKfS0_iPf)
        /*0070*/ 	.short	0x0380
        /*0072*/ 	.short	0x0020


	//----- nvinfo : EIATTR_SW_WAR
	.align		4
.L_19:
        /*0074*/ 	.byte	0x04, 0x36
        /*0076*/ 	.short	(.L_21 - .L_20)
.L_20:
        /*0078*/ 	.word	0x00000008
.L_21:


//--------------------- .nv.callgraph             --------------------------
	.section	.nv.callgraph,"",@"SHT_CUDA_CALLGRAPH"
	.align	4
	.sectionentsize	8
	.align		4
        /*0000*/ 	.word	0x00000000
	.align		4
        /*0004*/ 	.word	0xffffffff
	.align		4
        /*0008*/ 	.word	0x00000000
	.align		4
        /*000c*/ 	.word	0xfffffffe
	.align		4
        /*0010*/ 	.word	0x00000000
	.align		4
        /*0014*/ 	.word	0xfffffffd
	.align		4
        /*0018*/ 	.word	0x00000000
	.align		4
        /*001c*/ 	.word	0xfffffffc


//--------------------- .text._Z8xyKernelPKfS0_iPf --------------------------
	.section	.text._Z8xyKernelPKfS0_iPf,"ax",@progbits
	.align	128
        .global         _Z8xyKernelPKfS0_iPf
        .type           _Z8xyKernelPKfS0_iPf,@function
        .size           _Z8xyKernelPKfS0_iPf,(.L_x_1 - _Z8xyKernelPKfS0_iPf)
        .other          _Z8xyKernelPKfS0_iPf,@"STO_CUDA_ENTRY STV_DEFAULT"
_Z8xyKernelPKfS0_iPf:
.text._Z8xyKernelPKfS0_iPf:
[----:B------:R-:W-:Y:S01]  /*0000*/  LDC R1, c[0x0][0x37c] ;  /* 0x0000df00ff017b82 */ /* 0x000fe20000000800 */
[----:B------:R-:W0:Y:S01]  /*0010*/  S2R R9, SR_CTAID.X ;  /* 0x0000000000097919 */ /* 0x000e220000002500 */
[----:B------:R-:W0:Y:S01]  /*0020*/  LDCU UR4, c[0x0][0x360] ;  /* 0x00006c00ff0477ac */ /* 0x000e220008000800 */
[----:B------:R-:W0:Y:S01]  /*0030*/  S2R R0, SR_TID.X ;  /* 0x0000000000007919 */ /* 0x000e220000002100 */
[----:B------:R-:W1:Y:S01]  /*0040*/  LDCU UR5, c[0x0][0x390] ;  /* 0x00007200ff0577ac */ /* 0x000e620008000800 */
[----:B0-----:R-:W-:-:S05]  /*0050*/  IMAD R9, R9, UR4, R0 ;  /* 0x0000000409097c24 */ /* 0x001fca000f8e0200 */
[----:B-1----:R-:W-:-:S13]  /*0060*/  ISETP.GE.AND P0, PT, R9, UR5, PT ;  /* 0x0000000509007c0c */ /* 0x002fda000bf06270 */
[----:B------:R-:W-:Y:S05]  /*0070*/  @P0 EXIT ;  /* 0x000000000000094d */ /* 0x000fea0003800000 */
[----:B------:R-:W0:Y:S01]  /*0080*/  LDC.64 R2, c[0x0][0x380] ;  /* 0x0000e000ff027b82 */ /* 0x000e220000000a00 */
[----:B------:R-:W1:Y:S07]  /*0090*/  LDCU.64 UR4, c[0x0][0x358] ;  /* 0x00006b00ff0477ac */ /* 0x000e6e0008000a00 */
[----:B------:R-:W2:Y:S08]  /*00a0*/  LDC.64 R4, c[0x0][0x388] ;  /* 0x0000e200ff047b82 */ /* 0x000eb00000000a00 */
[----:B------:R-:W3:Y:S01]  /*00b0*/  LDC.64 R6, c[0x0][0x398] ;  /* 0x0000e600ff067b82 */ /* 0x000ee20000000a00 */
[----:B0-----:R-:W-:-:S06]  /*00c0*/  IMAD.WIDE R2, R9, 0x4, R2 ;  /* 0x0000000409027825 */ /* 0x001fcc00078e0202 */
[----:B-1----:R-:W4:Y:S01]  /*00d0*/  LDG.E R2, desc[UR4][R2.64] ;  /* 0x0000000402027981 */ /* 0x002f22000c1e1900 */
[----:B--2---:R-:W-:-:S06]  /*00e0*/  IMAD.WIDE R4, R9, 0x4, R4 ;  /* 0x0000000409047825 */ /* 0x004fcc00078e0204 */
[----:B------:R-:W4:Y:S01]  /*00f0*/  LDG.E R5, desc[UR4][R4.64] ;  /* 0x0000000404057981 */ /* 0x000f22000c1e1900 */
[----:B---3--:R-:W-:-:S04]  /*0100*/  IMAD.WIDE R6, R9, 0x4, R6 ;  /* 0x0000000409067825 */ /* 0x008fc800078e0206 */
[----:B----4-:R-:W-:-:S05]  /*0110*/  FMUL R9, R2, R5 ;  /* 0x0000000502097220 */ /* 0x010fca0000400000 */
[----:B------:R-:W-:Y:S01]  /*0120*/  STG.E desc[UR4][R6.64], R9 ;  /* 0x0000000906007986 */ /* 0x000fe2000c101904 */
[----:B------:R-:W-:Y:S05]  /*0130*/  EXIT ;  /* 0x000000000000794d */ /* 0x000fea0003800000 */
.L_x_0:
[----:B------:R-:W-:-:S00]  /*0140*/  BRA `(.L_x_0) ;  /* 0xfffffffc00fc7947 */ /* 0x000fc0000383ffff */
[----:B------:R-:W-:-:S00]  /*0150*/  NOP ;  /* 0x0000000000007918 */ /* 0x000fc00000000000 */
        /* <DEDUP_REMOVED lines=10> */
.L_x_1:


//--------------------- .nv.shared.reserved.0     --------------------------
	.section	.nv.shared.reserved.0,"aw",@nobits
	.weak		__nv_reservedSMEM_offset_0_alias
	.size		__nv_reservedSMEM_offset_0_alias, 0, 64
	.other		__nv_reservedSMEM_offset_0_alias,@"STO_CUDA_RESERVED_SHARED STV_DEFAULT"
__nv_reservedSMEM_offset_0_alias:
	.zero		0
	.zero		64


//--------------------- .nv.constant0._Z8xyKernelPKfS0_iPf --------------------------
	.section	.nv.constant0._Z8xyKernelPKfS0_iPf,"a",@progbits
	.sectionflags	@""
	.align	4
.nv.constant0._Z8xyKernelPKfS0_iPf:
	.zero		928


//--------------------- SYMBOLS --------------------------

	.type		.nv.reservedSmem.offset0,@object
	.size		.nv.reservedSmem.offset0,0x4
